//
// Generated by NVIDIA NVVM Compiler
//
// Compiler Build ID: CL-36424714
// Cuda compilation tools, release 13.0, V13.0.88
// Based on NVVM 20.0.0
//

.version 9.0
.target sm_100
.address_size 64

	// .globl	_Z9sgemv_k64PfS_S_ii

.visible .entry _Z9sgemv_k64PfS_S_ii(
	.param .u64 .ptr .align 1 _Z9sgemv_k64PfS_S_ii_param_0,
	.param .u64 .ptr .align 1 _Z9sgemv_k64PfS_S_ii_param_1,
	.param .u64 .ptr .align 1 _Z9sgemv_k64PfS_S_ii_param_2,
	.param .u32 _Z9sgemv_k64PfS_S_ii_param_3,
	.param .u32 _Z9sgemv_k64PfS_S_ii_param_4
)
{
	.reg .pred 	%p<31>;
	.reg .b32 	%r<80>;
	.reg .b32 	%f<107>;
	.reg .b64 	%rd<69>;

	ld.param.u64 	%rd4, [_Z9sgemv_k64PfS_S_ii_param_0];
	ld.param.u64 	%rd5, [_Z9sgemv_k64PfS_S_ii_param_1];
	ld.param.u64 	%rd3, [_Z9sgemv_k64PfS_S_ii_param_2];
	ld.param.u32 	%r39, [_Z9sgemv_k64PfS_S_ii_param_3];
	ld.param.u32 	%r38, [_Z9sgemv_k64PfS_S_ii_param_4];
	cvta.to.global.u64 	%rd1, %rd5;
	cvta.to.global.u64 	%rd2, %rd4;
	mov.u32 	%r40, %tid.x;
	and.b32  	%r1, %r40, 31;
	and.b32  	%r2, %r40, 992;
	mov.u32 	%r3, %ctaid.x;
	setp.ge.s32 	%p1, %r3, %r39;
	@%p1 bra 	$L__BB0_44;
	setp.lt.s32 	%p2, %r38, 1;
	mov.f32 	%f98, 0f00000000;
	@%p2 bra 	$L__BB0_42;
	add.s32 	%r4, %r38, 63;
	shr.u32 	%r5, %r4, 6;
	add.s32 	%r6, %r1, %r2;
	mul.lo.s32 	%r7, %r38, %r3;
	and.b32  	%r8, %r5, 7;
	setp.lt.u32 	%p3, %r38, 449;
	mov.f32 	%f98, 0f00000000;
	mov.b32 	%r74, 0;
	@%p3 bra 	$L__BB0_21;
	and.b32  	%r74, %r5, 33554424;
	and.b32  	%r43, %r5, 33554424;
	neg.s32 	%r79, %r43;
	add.s32 	%r78, %r6, 256;
	add.s32 	%r44, %r7, %r2;
	add.s32 	%r77, %r44, %r1;
	mov.f32 	%f98, 0f00000000;
$L__BB0_4:
	.pragma "nounroll";
	add.s32 	%r28, %r78, -256;
	setp.ge.s32 	%p4, %r28, %r38;
	@%p4 bra 	$L__BB0_6;
	mul.wide.u32 	%rd6, %r77, 4;
	add.s64 	%rd7, %rd2, %rd6;
	ld.global.f32 	%f43, [%rd7];
	mul.wide.u32 	%rd8, %r28, 4;
	add.s64 	%rd9, %rd1, %rd8;
	ld.global.f32 	%f44, [%rd9];
	fma.rn.f32 	%f98, %f43, %f44, %f98;
$L__BB0_6:
	add.s32 	%r29, %r78, -192;
	setp.ge.s32 	%p5, %r29, %r38;
	@%p5 bra 	$L__BB0_8;
	add.s32 	%r45, %r77, 64;
	mul.wide.u32 	%rd10, %r45, 4;
	add.s64 	%rd11, %rd2, %rd10;
	ld.global.f32 	%f45, [%rd11];
	mul.wide.u32 	%rd12, %r29, 4;
	add.s64 	%rd13, %rd1, %rd12;
	ld.global.f32 	%f46, [%rd13];
	fma.rn.f32 	%f98, %f45, %f46, %f98;
$L__BB0_8:
	add.s32 	%r30, %r78, -128;
	setp.ge.s32 	%p6, %r30, %r38;
	@%p6 bra 	$L__BB0_10;
	add.s32 	%r46, %r77, 128;
	mul.wide.u32 	%rd14, %r46, 4;
	add.s64 	%rd15, %rd2, %rd14;
	ld.global.f32 	%f47, [%rd15];
	mul.wide.u32 	%rd16, %r30, 4;
	add.s64 	%rd17, %rd1, %rd16;
	ld.global.f32 	%f48, [%rd17];
	fma.rn.f32 	%f98, %f47, %f48, %f98;
$L__BB0_10:
	add.s32 	%r31, %r78, -64;
	setp.ge.s32 	%p7, %r31, %r38;
	@%p7 bra 	$L__BB0_12;
	add.s32 	%r47, %r77, 192;
	mul.wide.u32 	%rd18, %r47, 4;
	add.s64 	%rd19, %rd2, %rd18;
	ld.global.f32 	%f49, [%rd19];
	mul.wide.u32 	%rd20, %r31, 4;
	add.s64 	%rd21, %rd1, %rd20;
	ld.global.f32 	%f50, [%rd21];
	fma.rn.f32 	%f98, %f49, %f50, %f98;
$L__BB0_12:
	add.s32 	%r32, %r78, 192;
	setp.ge.s32 	%p8, %r78, %r38;
	@%p8 bra 	$L__BB0_14;
	add.s32 	%r48, %r77, 256;
	mul.wide.u32 	%rd22, %r48, 4;
	add.s64 	%rd23, %rd2, %rd22;
	ld.global.f32 	%f51, [%rd23];
	mul.wide.u32 	%rd24, %r78, 4;
	add.s64 	%rd25, %rd1, %rd24;
	ld.global.f32 	%f52, [%rd25];
	fma.rn.f32 	%f98, %f51, %f52, %f98;
$L__BB0_14:
	add.s32 	%r33, %r78, 64;
	setp.ge.s32 	%p9, %r33, %r38;
	@%p9 bra 	$L__BB0_16;
	add.s32 	%r49, %r77, 320;
	mul.wide.u32 	%rd26, %r49, 4;
	add.s64 	%rd27, %rd2, %rd26;
	ld.global.f32 	%f53, [%rd27];
	mul.wide.u32 	%rd28, %r33, 4;
	add.s64 	%rd29, %rd1, %rd28;
	ld.global.f32 	%f54, [%rd29];
	fma.rn.f32 	%f98, %f53, %f54, %f98;
$L__BB0_16:
	add.s32 	%r34, %r78, 128;
	setp.ge.s32 	%p10, %r34, %r38;
	@%p10 bra 	$L__BB0_18;
	add.s32 	%r50, %r77, 384;
	mul.wide.u32 	%rd30, %r50, 4;
	add.s64 	%rd31, %rd2, %rd30;
	ld.global.f32 	%f55, [%rd31];
	mul.wide.u32 	%rd32, %r34, 4;
	add.s64 	%rd33, %rd1, %rd32;
	ld.global.f32 	%f56, [%rd33];
	fma.rn.f32 	%f98, %f55, %f56, %f98;
$L__BB0_18:
	setp.ge.s32 	%p11, %r32, %r38;
	@%p11 bra 	$L__BB0_20;
	add.s32 	%r51, %r77, 448;
	mul.wide.u32 	%rd34, %r51, 4;
	add.s64 	%rd35, %rd2, %rd34;
	ld.global.f32 	%f57, [%rd35];
	mul.wide.u32 	%rd36, %r32, 4;
	add.s64 	%rd37, %rd1, %rd36;
	ld.global.f32 	%f58, [%rd37];
	fma.rn.f32 	%f98, %f57, %f58, %f98;
$L__BB0_20:
	add.s32 	%r79, %r79, 8;
	add.s32 	%r78, %r78, 512;
	add.s32 	%r77, %r77, 512;
	setp.eq.s32 	%p12, %r79, 0;
	@%p12 bra 	$L__BB0_21;
	bra.uni 	$L__BB0_4;
$L__BB0_21:
	setp.eq.s32 	%p13, %r8, 0;
	@%p13 bra 	$L__BB0_42;
	setp.lt.u32 	%p14, %r8, 4;
	@%p14 bra 	$L__BB0_32;
	shl.b32 	%r52, %r74, 6;
	add.s32 	%r14, %r6, %r52;
	setp.ge.s32 	%p15, %r14, %r38;
	@%p15 bra 	$L__BB0_25;
	add.s32 	%r53, %r14, %r7;
	mul.wide.u32 	%rd38, %r53, 4;
	add.s64 	%rd39, %rd2, %rd38;
	ld.global.f32 	%f60, [%rd39];
	mul.wide.u32 	%rd40, %r14, 4;
	add.s64 	%rd41, %rd1, %rd40;
	ld.global.f32 	%f61, [%rd41];
	fma.rn.f32 	%f98, %f60, %f61, %f98;
$L__BB0_25:
	add.s32 	%r15, %r14, 64;
	setp.ge.s32 	%p16, %r15, %r38;
	@%p16 bra 	$L__BB0_27;
	add.s32 	%r54, %r15, %r7;
	mul.wide.u32 	%rd42, %r54, 4;
	add.s64 	%rd43, %rd2, %rd42;
	ld.global.f32 	%f62, [%rd43];
	mul.wide.u32 	%rd44, %r15, 4;
	add.s64 	%rd45, %rd1, %rd44;
	ld.global.f32 	%f63, [%rd45];
	fma.rn.f32 	%f98, %f62, %f63, %f98;
$L__BB0_27:
	add.s32 	%r16, %r14, 128;
	setp.ge.s32 	%p17, %r16, %r38;
	@%p17 bra 	$L__BB0_29;
	add.s32 	%r55, %r16, %r7;
	mul.wide.u32 	%rd46, %r55, 4;
	add.s64 	%rd47, %rd2, %rd46;
	ld.global.f32 	%f64, [%rd47];
	mul.wide.u32 	%rd48, %r16, 4;
	add.s64 	%rd49, %rd1, %rd48;
	ld.global.f32 	%f65, [%rd49];
	fma.rn.f32 	%f98, %f64, %f65, %f98;
$L__BB0_29:
	add.s32 	%r17, %r14, 192;
	setp.ge.s32 	%p18, %r17, %r38;
	@%p18 bra 	$L__BB0_31;
	add.s32 	%r56, %r17, %r7;
	mul.wide.u32 	%rd50, %r56, 4;
	add.s64 	%rd51, %rd2, %rd50;
	ld.global.f32 	%f66, [%rd51];
	mul.wide.u32 	%rd52, %r17, 4;
	add.s64 	%rd53, %rd1, %rd52;
	ld.global.f32 	%f67, [%rd53];
	fma.rn.f32 	%f98, %f66, %f67, %f98;
$L__BB0_31:
	add.s32 	%r74, %r74, 4;
$L__BB0_32:
	and.b32  	%r57, %r5, 3;
	setp.eq.s32 	%p19, %r57, 0;
	@%p19 bra 	$L__BB0_42;
	setp.eq.s32 	%p20, %r57, 1;
	@%p20 bra 	$L__BB0_39;
	shl.b32 	%r58, %r74, 6;
	add.s32 	%r20, %r6, %r58;
	setp.ge.s32 	%p21, %r20, %r38;
	@%p21 bra 	$L__BB0_36;
	add.s32 	%r59, %r20, %r7;
	mul.wide.u32 	%rd54, %r59, 4;
	add.s64 	%rd55, %rd2, %rd54;
	ld.global.f32 	%f69, [%rd55];
	mul.wide.u32 	%rd56, %r20, 4;
	add.s64 	%rd57, %rd1, %rd56;
	ld.global.f32 	%f70, [%rd57];
	fma.rn.f32 	%f98, %f69, %f70, %f98;
$L__BB0_36:
	add.s32 	%r21, %r20, 64;
	setp.ge.s32 	%p22, %r21, %r38;
	@%p22 bra 	$L__BB0_38;
	add.s32 	%r60, %r21, %r7;
	mul.wide.u32 	%rd58, %r60, 4;
	add.s64 	%rd59, %rd2, %rd58;
	ld.global.f32 	%f71, [%rd59];
	mul.wide.u32 	%rd60, %r21, 4;
	add.s64 	%rd61, %rd1, %rd60;
	ld.global.f32 	%f72, [%rd61];
	fma.rn.f32 	%f98, %f71, %f72, %f98;
$L__BB0_38:
	add.s32 	%r74, %r74, 2;
$L__BB0_39:
	and.b32  	%r61, %r4, 64;
	setp.eq.s32 	%p23, %r61, 0;
	@%p23 bra 	$L__BB0_42;
	shl.b32 	%r62, %r74, 6;
	add.s32 	%r24, %r6, %r62;
	setp.ge.s32 	%p24, %r24, %r38;
	@%p24 bra 	$L__BB0_42;
	add.s32 	%r63, %r24, %r7;
	mul.wide.u32 	%rd62, %r63, 4;
	add.s64 	%rd63, %rd2, %rd62;
	ld.global.f32 	%f73, [%rd63];
	mul.wide.u32 	%rd64, %r24, 4;
	add.s64 	%rd65, %rd1, %rd64;
	ld.global.f32 	%f74, [%rd65];
	fma.rn.f32 	%f98, %f73, %f74, %f98;
$L__BB0_42:
	mov.b32 	%r64, %f98;
	shfl.sync.down.b32	%r65|%p25, %r64, 16, 31, -1;
	mov.b32 	%f75, %r65;
	add.f32 	%f76, %f98, %f75;
	mov.b32 	%r66, %f76;
	shfl.sync.down.b32	%r67|%p26, %r66, 8, 31, -1;
	mov.b32 	%f77, %r67;
	add.f32 	%f78, %f76, %f77;
	mov.b32 	%r68, %f78;
	shfl.sync.down.b32	%r69|%p27, %r68, 4, 31, -1;
	mov.b32 	%f79, %r69;
	add.f32 	%f80, %f78, %f79;
	mov.b32 	%r70, %f80;
	shfl.sync.down.b32	%r71|%p28, %r70, 2, 31, -1;
	mov.b32 	%f81, %r71;
	add.f32 	%f82, %f80, %f81;
	mov.b32 	%r72, %f82;
	shfl.sync.down.b32	%r73|%p29, %r72, 1, 31, -1;
	mov.b32 	%f83, %r73;
	add.f32 	%f38, %f82, %f83;
	setp.ne.s32 	%p30, %r1, 0;
	@%p30 bra 	$L__BB0_44;
	cvta.to.global.u64 	%rd66, %rd3;
	mul.wide.u32 	%rd67, %r3, 4;
	add.s64 	%rd68, %rd66, %rd67;
	atom.global.add.f32 	%f84, [%rd68], %f38;
$L__BB0_44:
	ret;

}


// ===== COMPILED SASS (sm_100) =====

	.target	sm_100

	.elftype	@"ET_EXEC"


//--------------------- .note.nv.tkinfo           --------------------------
	.section	.note.nv.tkinfo,"",@"SHT_NOTE"
	.sectionflags	@"SHF_NOTE_NV_TKINFO"
	.tkinfo
        /*0018*/ 	.word	0x00000002
        /*0030*/ 	.string	""
        /*0030*/ 	.string	"ptxas"
        /*0030*/ 	.string	"Cuda compilation tools, release 13.0, V13.0.88"
        /*0030*/ 	.string	"Build cuda_13.0.r13.0/compiler.36424714_0"
        /*0030*/ 	.string	"-arch sm_100 -m 64 "



//--------------------- .note.nv.cuinfo           --------------------------
	.section	.note.nv.cuinfo,"",@"SHT_NOTE"
	.sectionflags	@"SHF_NOTE_NV_CUINFO"
        /*0018*/ 	.short	0x0002
        /*001a*/ 	.short	0x0064
        /*001c*/ 	.short	0x0082
	.zero		2


//--------------------- .nv.info                  --------------------------
	.section	.nv.info,"",@"SHT_CUDA_INFO"
	.align	4


	//----- nvinfo : EIATTR_REGCOUNT
	.align		4
        /*0000*/ 	.byte	0x04, 0x2f
        /*0002*/ 	.short	(.L_1 - .L_0)
	.align		4
.L_0:
        /*0004*/ 	.word	index@(_Z9sgemv_k64PfS_S_ii)
        /*0008*/ 	.word	0x00000020


	//----- nvinfo : EIATTR_FRAME_SIZE
	.align		4
.L_1:
        /*000c*/ 	.byte	0x04, 0x11
        /*000e*/ 	.short	(.L_3 - .L_2)
	.align		4
.L_2:
        /*0010*/ 	.word	index@(_Z9sgemv_k64PfS_S_ii)
        /*0014*/ 	.word	0x00000000


	//----- nvinfo : EIATTR_MIN_STACK_SIZE
	.align		4
.L_3:
        /*0018*/ 	.byte	0x04, 0x12
        /*001a*/ 	.short	(.L_5 - .L_4)
	.align		4
.L_4:
        /*001c*/ 	.word	index@(_Z9sgemv_k64PfS_S_ii)
        /*0020*/ 	.word	0x00000000
.L_5:


//--------------------- .nv.compat                --------------------------
	.section	.nv.compat,"",@"SHT_CUDA_COMPAT_INFO"
	.align	4
        /*0000*/ 	.byte	0x02, 0x09, 0x00, 0x00, 0x02, 0x02, 0x01, 0x00, 0x02, 0x05, 0x05, 0x00, 0x03, 0x07, 0x01, 0x01
        /*0010*/ 	.byte	0x02, 0x03, 0x00, 0x00, 0x02, 0x06, 0x01, 0x00, 0x04, 0x0b, 0x08, 0x00, 0x09, 0x00, 0x00, 0x00
        /*0020*/ 	.byte	0x00, 0x00, 0x00, 0x00


//--------------------- .nv.info._Z9sgemv_k64PfS_S_ii --------------------------
	.section	.nv.info._Z9sgemv_k64PfS_S_ii,"",@"SHT_CUDA_INFO"
	.sectionflags	@""
	.align	4


	//----- nvinfo : EIATTR_CUDA_API_VERSION
	.align		4
        /*0000*/ 	.byte	0x04, 0x37
        /*0002*/ 	.short	(.L_7 - .L_6)
.L_6:
        /*0004*/ 	.word	0x00000082


	//----- nvinfo : EIATTR_KPARAM_INFO
	.align		4
.L_7:
        /*0008*/ 	.byte	0x04, 0x17
        /*000a*/ 	.short	(.L_9 - .L_8)
.L_8:
        /*000c*/ 	.word	0x00000000
        /*0010*/ 	.short	0x0004
        /*0012*/ 	.short	0x001c
        /*0014*/ 	.byte	0x00, 0xf0, 0x11, 0x00


	//----- nvinfo : EIATTR_KPARAM_INFO
	.align		4
.L_9:
        /*0018*/ 	.byte	0x04, 0x17
        /*001a*/ 	.short	(.L_11 - .L_10)
.L_10:
        /*001c*/ 	.word	0x00000000
        /*0020*/ 	.short	0x0003
        /*0022*/ 	.short	0x0018
        /*0024*/ 	.byte	0x00, 0xf0, 0x11, 0x00


	//----- nvinfo : EIATTR_KPARAM_INFO
	.align		4
.L_11:
        /*0028*/ 	.byte	0x04, 0x17
        /*002a*/ 	.short	(.L_13 - .L_12)
.L_12:
        /*002c*/ 	.word	0x00000000
        /*0030*/ 	.short	0x0002
        /*0032*/ 	.short	0x0010
        /*0034*/ 	.byte	0x00, 0xf5, 0x21, 0x00


	//----- nvinfo : EIATTR_KPARAM_INFO
	.align		4
.L_13:
        /*0038*/ 	.byte	0x04, 0x17
        /*003a*/ 	.short	(.L_15 - .L_14)
.L_14:
        /*003c*/ 	.word	0x00000000
        /*0040*/ 	.short	0x0001
        /*0042*/ 	.short	0x0008
        /*0044*/ 	.byte	0x00, 0xf5, 0x21, 0x00


	//----- nvinfo : EIATTR_KPARAM_INFO
	.align		4
.L_15:
        /*0048*/ 	.byte	0x04, 0x17
        /*004a*/ 	.short	(.L_17 - .L_16)
.L_16:
        /*004c*/ 	.word	0x00000000
        /*0050*/ 	.short	0x0000
        /*0052*/ 	.short	0x0000
        /*0054*/ 	.byte	0x00, 0xf5, 0x21, 0x00


	//----- nvinfo : EIATTR_SPARSE_MMA_MASK
	.align		4
.L_17:
        /*0058*/ 	.byte	0x03, 0x50
        /*005a*/ 	.short	0x0000


	//----- nvinfo : EIATTR_MAXREG_COUNT
	.align		4
        /*005c*/ 	.byte	0x03, 0x1b
        /*005e*/ 	.short	0x00ff


	//----- nvinfo : EIATTR_MERCURY_ISA_VERSION
	.align		4
        /*0060*/ 	.byte	0x03, 0x5f
        /*0062*/ 	.short	0x0101


	//----- nvinfo : EIATTR_COOP_GROUP_MASK_REGIDS
	.align		4
        /*0064*/ 	.byte	0x04, 0x29
        /*0066*/ 	.short	(.L_19 - .L_18)


	//   ....[0]....
.L_18:
        /*0068*/ 	.word	0xffffffff


	//   ....[1]....
        /*006c*/ 	.word	0xffffffff


	//   ....[2]....
        /*0070*/ 	.word	0xffffffff


	//   ....[3]....
        /*0074*/ 	.word	0xffffffff


	//   ....[4]....
        /*0078*/ 	.word	0xffffffff


	//----- nvinfo : EIATTR_COOP_GROUP_INSTR_OFFSETS
	.align		4
.L_19:
        /*007c*/ 	.byte	0x04, 0x28
        /*007e*/ 	.short	(.L_21 - .L_20)


	//   ....[0]....
.L_20:
        /*0080*/ 	.word	0x00001160


	//   ....[1]....
        /*0084*/ 	.word	0x00001190


	//   ....[2]....
        /*0088*/ 	.word	0x000011b0


	//   ....[3]....
        /*008c*/ 	.word	0x000011d0


	//   ....[4]....
        /*0090*/ 	.word	0x000011f0


	//----- nvinfo : EIATTR_VRC_CTA_INIT_COUNT
	.align		4
.L_21:
        /*0094*/ 	.byte	0x02, 0x4a
	.zero		1
	.zero		1


	//----- nvinfo : EIATTR_EXIT_INSTR_OFFSETS
	.align		4
        /*0098*/ 	.byte	0x04, 0x1c
        /*009a*/ 	.short	(.L_23 - .L_22)


	//   ....[0]....
.L_22:
        /*009c*/ 	.word	0x00000040


	//   ....[1]....
        /*00a0*/ 	.word	0x00001200


	//   ....[2]....
        /*00a4*/ 	.word	0x00001250


	//----- nvinfo : EIATTR_CRS_STACK_SIZE
	.align		4
.L_23:
        /*00a8*/ 	.byte	0x04, 0x1e
        /*00aa*/ 	.short	(.L_25 - .L_24)
.L_24:
        /*00ac*/ 	.word	0x00000000


	//----- nvinfo : EIATTR_CBANK_PARAM_SIZE
	.align		4
.L_25:
        /*00b0*/ 	.byte	0x03, 0x19
        /*00b2*/ 	.short	0x0020


	//----- nvinfo : EIATTR_PARAM_CBANK
	.align		4
        /*00b4*/ 	.byte	0x04, 0x0a
        /*00b6*/ 	.short	(.L_27 - .L_26)
	.align		4
.L_26:
        /*00b8*/ 	.word	index@(.nv.constant0._Z9sgemv_k64PfS_S_ii)
        /*00bc*/ 	.short	0x0380
        /*00be*/ 	.short	0x0020


	//----- nvinfo : EIATTR_SW_WAR
	.align		4
.L_27:
        /*00c0*/ 	.byte	0x04, 0x36
        /*00c2*/ 	.short	(.L_29 - .L_28)
.L_28:
        /*00c4*/ 	.word	0x00000008
.L_29:


//--------------------- .nv.callgraph             --------------------------
	.section	.nv.callgraph,"",@"SHT_CUDA_CALLGRAPH"
	.align	4
	.sectionentsize	8
	.align		4
        /*0000*/ 	.word	0x00000000
	.align		4
        /*0004*/ 	.word	0xffffffff
	.align		4
        /*0008*/ 	.word	0x00000000
	.align		4
        /*000c*/ 	.word	0xfffffffe
	.align		4
        /*0010*/ 	.word	0x00000000
	.align		4
        /*0014*/ 	.word	0xfffffffd
	.align		4
        /*0018*/ 	.word	0x00000000
	.align		4
        /*001c*/ 	.word	0xfffffffc


//--------------------- .text._Z9sgemv_k64PfS_S_ii --------------------------
	.section	.text._Z9sgemv_k64PfS_S_ii,"ax",@progbits
	.align	128
        .global         _Z9sgemv_k64PfS_S_ii
        .type           _Z9sgemv_k64PfS_S_ii,@function
        .size           _Z9sgemv_k64PfS_S_ii,(.L_x_7 - _Z9sgemv_k64PfS_S_ii)
        .other          _Z9sgemv_k64PfS_S_ii,@"STO_CUDA_ENTRY STV_DEFAULT"
_Z9sgemv_k64PfS_S_ii:
.text._Z9sgemv_k64PfS_S_ii:
[----:B------:R-:W-:Y:S01]  /*0000*/  LDC R1, c[0x0][0x37c] ;  /* 0x0000df00ff017b82 */ /* 0x000fe20000000800 */
[----:B------:R-:W0:Y:S01]  /*0010*/  S2R R2, SR_CTAID.X ;  /* 0x0000000000027919 */ /* 0x000e220000002500 */
[----:B------:R-:W0:Y:S02]  /*0020*/  LDCU UR4, c[0x0][0x398] ;  /* 0x00007300ff0477ac */ /* 0x000e240008000800 */
[----:B0-----:R-:W-:-:S13]  /*0030*/  ISETP.GE.AND P0, PT, R2, UR4, PT ;  /* 0x0000000402007c0c */ /* 0x001fda000bf06270 */
[----:B------:R-:W-:Y:S05]  /*0040*/  @P0 EXIT ;  /* 0x000000000000094d */ /* 0x000fea0003800000 */
[----:B------:R-:W0:Y:S01]  /*0050*/  S2R R8, SR_TID.X ;  /* 0x0000000000087919 */ /* 0x000e220000002100 */
[----:B------:R-:W1:Y:S01]  /*0060*/  LDCU UR6, c[0x0][0x39c] ;  /* 0x00007380ff0677ac */ /* 0x000e620008000800 */
[----:B------:R-:W-:Y:S01]  /*0070*/  HFMA2 R0, -RZ, RZ, 0, 0 ;  /* 0x00000000ff007431 */ /* 0x000fe200000001ff */
[----:B------:R-:W2:Y:S01]  /*0080*/  LDCU.64 UR10, c[0x0][0x358] ;  /* 0x00006b00ff0a77ac */ /* 0x000ea20008000a00 */
[----:B-1----:R-:W-:Y:S01]  /*0090*/  UISETP.GE.AND UP0, UPT, UR6, 0x1, UPT ;  /* 0x000000010600788c */ /* 0x002fe2000bf06270 */
[----:B0-----:R-:W-:-:S08]  /*00a0*/  LOP3.LUT R3, R8, 0x1f, RZ, 0xc0, !PT ;  /* 0x0000001f08037812 */ /* 0x001fd000078ec0ff */
[----:B--2---:R-:W-:Y:S05]  /*00b0*/  BRA.U !UP0, `(.L_x_0) ;  /* 0x0000001108287547 */ /* 0x004fea000b800000 */
[----:B------:R-:W-:Y:S01]  /*00c0*/  UISETP.GE.U32.AND UP0, UPT, UR6, 0x1c1, UPT ;  /* 0x000001c10600788c */ /* 0x000fe2000bf06070 */
[----:B------:R-:W-:Y:S01]  /*00d0*/  LOP3.LUT R8, R8, 0x3e0, RZ, 0xc0, !PT ;  /* 0x000003e008087812 */ /* 0x000fe200078ec0ff */
[----:B------:R-:W-:Y:S01]  /*00e0*/  UIADD3 UR7, UPT, UPT, UR6, 0x3f, URZ ;  /* 0x0000003f06077890 */ /* 0x000fe2000fffe0ff */
[----:B------:R-:W-:Y:S02]  /*00f0*/  MOV R0, RZ ;  /* 0x000000ff00007202 */ /* 0x000fe40000000f00 */
[----:B------:R-:W-:Y:S01]  /*0100*/  MOV R4, RZ ;  /* 0x000000ff00047202 */ /* 0x000fe20000000f00 */
[----:B------:R-:W-:Y:S01]  /*0110*/  USHF.R.U32.HI UR4, URZ, 0x6, UR7 ;  /* 0x00000006ff047899 */ /* 0x000fe20008011607 */
[----:B------:R-:W-:-:S03]  /*0120*/  IADD3 R5, PT, PT, R3, R8, RZ ;  /* 0x0000000803057210 */ /* 0x000fc60007ffe0ff */
[----:B------:R-:W-:Y:S01]  /*0130*/  ULOP3.LUT UR8, UR4, 0x7, URZ, 0xc0, !UPT ;  /* 0x0000000704087892 */ /* 0x000fe2000f8ec0ff */
[----:B------:R-:W-:Y:S11]  /*0140*/  BRA.U !UP0, `(.L_x_1) ;  /* 0x0000000908b07547 */ /* 0x000ff6000b800000 */
[----:B------:R-:W0:Y:S01]  /*0150*/  LDC.64 R16, c[0x0][0x388] ;  /* 0x0000e200ff107b82 */ /* 0x000e220000000a00 */
[----:B------:R-:W-:Y:S01]  /*0160*/  ISETP.GE.AND P2, PT, R5, UR6, PT ;  /* 0x0000000605007c0c */ /* 0x000fe2000bf46270 */
[----:B------:R-:W-:-:S05]  /*0170*/  IMAD R8, R2, UR6, R8 ;  /* 0x0000000602087c24 */ /* 0x000fca000f8e0208 */
[----:B------:R-:W-:Y:S01]  /*0180*/  IADD3 R8, PT, PT, R3, R8, RZ ;  /* 0x0000000803087210 */ /* 0x000fe20007ffe0ff */
[----:B------:R-:W1:Y:S01]  /*0190*/  LDC.64 R6, c[0x0][0x380] ;  /* 0x0000e000ff067b82 */ /* 0x000e620000000a00 */
[----:B------:R-:W-:-:S07]  /*01a0*/  IADD3 R23, PT, PT, R5, 0x40, RZ ;  /* 0x0000004005177810 */ /* 0x000fce0007ffe0ff */
[----:B------:R-:W2:Y:S01]  /*01b0*/  LDC.64 R18, c[0x0][0x388] ;  /* 0x0000e200ff127b82 */ /* 0x000ea20000000a00 */
[----:B0-----:R-:W-:-:S07]  /*01c0*/  @!P2 IMAD.WIDE.U32 R16, R5, 0x4, R16 ;  /* 0x000000040510a825 */ /* 0x001fce00078e0010 */
[----:B------:R-:W0:Y:S01]  /*01d0*/  LDC.64 R10, c[0x0][0x380] ;  /* 0x0000e000ff0a7b82 */ /* 0x000e220000000a00 */
[----:B------:R2:W3:Y:S01]  /*01e0*/  @!P2 LDG.E R21, desc[UR10][R16.64] ;  /* 0x0000000a1015a981 */ /* 0x0004e2000c1e1900 */
[----:B-1----:R-:W-:-:S06]  /*01f0*/  @!P2 IMAD.WIDE.U32 R6, R8, 0x4, R6 ;  /* 0x000000040806a825 */ /* 0x002fcc00078e0006 */
[----:B------:R-:W1:Y:S01]  /*0200*/  LDC.64 R14, c[0x0][0x388] ;  /* 0x0000e200ff0e7b82 */ /* 0x000e620000000a00 */
[----:B------:R4:W3:Y:S01]  /*0210*/  @!P2 LDG.E R4, desc[UR10][R6.64] ;  /* 0x0000000a0604a981 */ /* 0x0008e2000c1e1900 */
[----:B------:R-:W-:Y:S02]  /*0220*/  ISETP.GE.AND P1, PT, R23, UR6, PT ;  /* 0x0000000617007c0c */ /* 0x000fe4000bf26270 */
[----:B------:R-:W-:-:S04]  /*0230*/  IADD3 R9, PT, PT, R5, 0x80, RZ ;  /* 0x0000008005097810 */ /* 0x000fc80007ffe0ff */
[----:B------:R-:W5:Y:S01]  /*0240*/  LDC.64 R28, c[0x0][0x388] ;  /* 0x0000e200ff1c7b82 */ /* 0x000f620000000a00 */
[----:B------:R-:W-:-:S07]  /*0250*/  ISETP.GE.AND P0, PT, R9, UR6, PT ;  /* 0x0000000609007c0c */ /* 0x000fce000bf06270 */
[----:B------:R-:W5:Y:S01]  /*0260*/  LDC.64 R12, c[0x0][0x380] ;  /* 0x0000e000ff0c7b82 */ /* 0x000f620000000a00 */
[----:B--2---:R-:W-:Y:S01]  /*0270*/  @!P1 IMAD.WIDE.U32 R16, R23, 0x4, R18 ;  /* 0x0000000417109825 */ /* 0x004fe200078e0012 */
[----:B------:R-:W-:-:S06]  /*0280*/  @!P1 IADD3 R19, PT, PT, R8, 0x40, RZ ;  /* 0x0000004008139810 */ /* 0x000fcc0007ffe0ff */
[----:B------:R-:W2:Y:S01]  /*0290*/  LDC.64 R24, c[0x0][0x388] ;  /* 0x0000e200ff187b82 */ /* 0x000ea20000000a00 */
[----:B------:R-:W-:Y:S01]  /*02a0*/  MOV R0, RZ ;  /* 0x000000ff00007202 */ /* 0x000fe20000000f00 */
[----:B0-----:R-:W-:Y:S01]  /*02b0*/  @!P1 IMAD.WIDE.U32 R10, R19, 0x4, R10 ;  /* 0x00000004130a9825 */ /* 0x001fe200078e000a */
[----:B------:R-:W-:Y:S01]  /*02c0*/  IADD3 R23, PT, PT, R5, 0x100, RZ ;  /* 0x0000010005177810 */ /* 0x000fe20007ffe0ff */
[----:B------:R-:W2:Y:S02]  /*02d0*/  @!P1 LDG.E R7, desc[UR10][R16.64] ;  /* 0x0000000a10079981 */ /* 0x000ea4000c1e1900 */
[----:B-1----:R-:W-:Y:S02]  /*02e0*/  @!P0 IMAD.WIDE.U32 R14, R9, 0x4, R14 ;  /* 0x00000004090e8825 */ /* 0x002fe400078e000e */
[----:B------:R-:W0:Y:S01]  /*02f0*/  LDC.64 R18, c[0x0][0x388] ;  /* 0x0000e200ff127b82 */ /* 0x000e220000000a00 */
[----:B------:R-:W-:Y:S01]  /*0300*/  ISETP.GE.AND P3, PT, R23, UR6, PT ;  /* 0x0000000617007c0c */ /* 0x000fe2000bf66270 */
[----:B------:R-:W2:Y:S04]  /*0310*/  @!P1 LDG.E R11, desc[UR10][R10.64] ;  /* 0x0000000a0a0b9981 */ /* 0x000ea8000c1e1900 */
[----:B------:R1:W2:Y:S02]  /*0320*/  @!P0 LDG.E R9, desc[UR10][R14.64] ;  /* 0x0000000a0e098981 */ /* 0x0002a4000c1e1900 */
[----:B------:R-:W2:Y:S01]  /*0330*/  LDC.64 R26, c[0x0][0x380] ;  /* 0x0000e000ff1a7b82 */ /* 0x000ea20000000a00 */
[----:B----4-:R-:W-:-:S02]  /*0340*/  @!P0 IADD3 R6, PT, PT, R8, 0x80, RZ ;  /* 0x0000008008068810 */ /* 0x010fc40007ffe0ff */
[----:B-1----:R-:W-:-:S05]  /*0350*/  IADD3 R15, PT, PT, R5, 0x140, RZ ;  /* 0x00000140050f7810 */ /* 0x002fca0007ffe0ff */
[----:B------:R-:W1:Y:S01]  /*0360*/  LDC.64 R16, c[0x0][0x380] ;  /* 0x0000e000ff107b82 */ /* 0x000e620000000a00 */
[----:B------:R-:W-:Y:S01]  /*0370*/  ISETP.GE.AND P4, PT, R15, UR6, PT ;  /* 0x000000060f007c0c */ /* 0x000fe2000bf86270 */
[----:B-----5:R-:W-:-:S04]  /*0380*/  @!P3 IMAD.WIDE.U32 R28, R23, 0x4, R28 ;  /* 0x00000004171cb825 */ /* 0x020fc800078e001c */
[----:B------:R-:W-:Y:S02]  /*0390*/  @!P0 IMAD.WIDE.U32 R12, R6, 0x4, R12 ;  /* 0x00000004060c8825 */ /* 0x000fe400078e000c */
[----:B------:R-:W4:Y:S01]  /*03a0*/  LDC.64 R22, c[0x0][0x388] ;  /* 0x0000e200ff167b82 */ /* 0x000f220000000a00 */
[----:B------:R-:W5:Y:S04]  /*03b0*/  @!P3 LDG.E R29, desc[UR10][R28.64] ;  /* 0x0000000a1c1db981 */ /* 0x000f68000c1e1900 */
[----:B------:R0:W5:Y:S02]  /*03c0*/  @!P0 LDG.E R13, desc[UR10][R12.64] ;  /* 0x0000000a0c0d8981 */ /* 0x000164000c1e1900 */
[----:B0-----:R-:W-:Y:S02]  /*03d0*/  @!P4 IMAD.WIDE.U32 R18, R15, 0x4, R18 ;  /* 0x000000040f12c825 */ /* 0x001fe400078e0012 */
[----:B------:R-:W0:Y:S01]  /*03e0*/  LDC.64 R14, c[0x0][0x380] ;  /* 0x0000e000ff0e7b82 */ /* 0x000e220000000a00 */
[----:B------:R-:W-:-:S02]  /*03f0*/  @!P4 IADD3 R10, PT, PT, R8, 0x140, RZ ;  /* 0x00000140080ac810 */ /* 0x000fc40007ffe0ff */
[----:B------:R-:W-:-:S03]  /*0400*/  IADD3 R12, PT, PT, R5, 0x180, RZ ;  /* 0x00000180050c7810 */ /* 0x000fc60007ffe0ff */
[----:B-1----:R-:W-:Y:S01]  /*0410*/  @!P4 IMAD.WIDE.U32 R16, R10, 0x4, R16 ;  /* 0x000000040a10c825 */ /* 0x002fe200078e0010 */
[----:B------:R-:W-:Y:S02]  /*0420*/  ISETP.GE.AND P5, PT, R12, UR6, PT ;  /* 0x000000060c007c0c */ /* 0x000fe4000bfa6270 */
[----:B------:R-:W-:-:S03]  /*0430*/  IADD3 R10, PT, PT, R5, 0x1c0, RZ ;  /* 0x000001c0050a7810 */ /* 0x000fc60007ffe0ff */
[----:B------:R-:W5:Y:S01]  /*0440*/  @!P4 LDG.E R17, desc[UR10][R16.64] ;  /* 0x0000000a1011c981 */ /* 0x000f62000c1e1900 */
[----:B------:R-:W-:-:S07]  /*0450*/  ISETP.GE.AND P6, PT, R10, UR6, PT ;  /* 0x000000060a007c0c */ /* 0x000fce000bfc6270 */
[----:B----4-:R-:W-:Y:S01]  /*0460*/  @!P5 IMAD.WIDE.U32 R22, R12, 0x4, R22 ;  /* 0x000000040c16d825 */ /* 0x010fe200078e0016 */
[----:B------:R-:W-:-:S05]  /*0470*/  @!P5 IADD3 R12, PT, PT, R8, 0x180, RZ ;  /* 0x00000180080cd810 */ /* 0x000fca0007ffe0ff */
[----:B0-----:R-:W-:Y:S01]  /*0480*/  @!P5 IMAD.WIDE.U32 R14, R12, 0x4, R14 ;  /* 0x000000040c0ed825 */ /* 0x001fe200078e000e */
[----:B------:R-:W-:Y:S01]  /*0490*/  @!P6 IADD3 R12, PT, PT, R8, 0x1c0, RZ ;  /* 0x000001c0080ce810 */ /* 0x000fe20007ffe0ff */
[----:B------:R-:W4:Y:S04]  /*04a0*/  @!P5 LDG.E R23, desc[UR10][R22.64] ;  /* 0x0000000a1617d981 */ /* 0x000f28000c1e1900 */
[----:B------:R-:W4:Y:S01]  /*04b0*/  @!P5 LDG.E R15, desc[UR10][R14.64] ;  /* 0x0000000a0e0fd981 */ /* 0x000f22000c1e1900 */
[----:B---3--:R-:W-:Y:S01]  /*04c0*/  @!P2 FFMA R0, R4, R21, RZ ;  /* 0x000000150400a223 */ /* 0x008fe200000000ff */
[----:B------:R-:W-:Y:S01]  /*04d0*/  IADD3 R4, PT, PT, R5, 0xc0, RZ ;  /* 0x000000c005047810 */ /* 0x000fe20007ffe0ff */
[----:B------:R-:W0:Y:S03]  /*04e0*/  LDC.64 R20, c[0x0][0x380] ;  /* 0x0000e000ff147b82 */ /* 0x000e260000000a00 */
[----:B------:R-:W-:-:S13]  /*04f0*/  ISETP.GE.AND P2, PT, R4, UR6, PT ;  /* 0x0000000604007c0c */ /* 0x000fda000bf46270 */
[----:B--2---:R-:W-:Y:S01]  /*0500*/  @!P2 IMAD.WIDE.U32 R24, R4, 0x4, R24 ;  /* 0x000000040418a825 */ /* 0x004fe200078e0018 */
[C---:B------:R-:W-:Y:S02]  /*0510*/  @!P3 IADD3 R4, PT, PT, R8.reuse, 0x100, RZ ;  /* 0x000001000804b810 */ /* 0x040fe40007ffe0ff */
[----:B------:R-:W-:-:S03]  /*0520*/  @!P2 IADD3 R6, PT, PT, R8, 0xc0, RZ ;  /* 0x000000c00806a810 */ /* 0x000fc60007ffe0ff */
[----:B------:R-:W2:Y:S01]  /*0530*/  @!P2 LDG.E R25, desc[UR10][R24.64] ;  /* 0x0000000a1819a981 */ /* 0x000ea2000c1e1900 */
[----:B0-----:R-:W-:-:S04]  /*0540*/  @!P3 IMAD.WIDE.U32 R20, R4, 0x4, R20 ;  /* 0x000000040414b825 */ /* 0x001fc800078e0014 */
[----:B------:R-:W-:Y:S01]  /*0550*/  @!P2 IMAD.WIDE.U32 R26, R6, 0x4, R26 ;  /* 0x00000004061aa825 */ /* 0x000fe200078e001a */
[----:B------:R0:W3:Y:S04]  /*0560*/  @!P3 LDG.E R4, desc[UR10][R20.64] ;  /* 0x0000000a1404b981 */ /* 0x0000e8000c1e1900 */
[----:B------:R1:W4:Y:S04]  /*0570*/  @!P4 LDG.E R6, desc[UR10][R18.64] ;  /* 0x0000000a1206c981 */ /* 0x000328000c1e1900 */
[----:B------:R-:W2:Y:S01]  /*0580*/  @!P2 LDG.E R27, desc[UR10][R26.64] ;  /* 0x0000000a1a1ba981 */ /* 0x000ea2000c1e1900 */
[----:B0-----:R-:W0:Y:S08]  /*0590*/  LDC.64 R20, c[0x0][0x380] ;  /* 0x0000e000ff147b82 */ /* 0x001e300000000a00 */
[----:B-1----:R-:W1:Y:S01]  /*05a0*/  LDC.64 R18, c[0x0][0x388] ;  /* 0x0000e200ff127b82 */ /* 0x002e620000000a00 */
[----:B0-----:R-:W-:-:S06]  /*05b0*/  @!P6 IMAD.WIDE.U32 R20, R12, 0x4, R20 ;  /* 0x000000040c14e825 */ /* 0x001fcc00078e0014 */
[----:B------:R-:W4:Y:S01]  /*05c0*/  @!P6 LDG.E R21, desc[UR10][R20.64] ;  /* 0x0000000a1415e981 */ /* 0x000f22000c1e1900 */
[----:B-1----:R-:W-:-:S06]  /*05d0*/  @!P6 IMAD.WIDE.U32 R18, R10, 0x4, R18 ;  /* 0x000000040a12e825 */ /* 0x002fcc00078e0012 */
[----:B------:R-:W4:Y:S01]  /*05e0*/  @!P6 LDG.E R18, desc[UR10][R18.64] ;  /* 0x0000000a1212e981 */ /* 0x000f22000c1e1900 */
[----:B------:R-:W-:Y:S01]  /*05f0*/  @!P1 FFMA R0, R11, R7, R0 ;  /* 0x000000070b009223 */ /* 0x000fe20000000000 */
[----:B------:R-:W-:-:S03]  /*0600*/  ULOP3.LUT UR9, UR4, 0x1fffff8, URZ, 0xc0, !UPT ;  /* 0x01fffff804097892 */ /* 0x000fc6000f8ec0ff */
[----:B-----5:R-:W-:Y:S01]  /*0610*/  @!P0 FFMA R0, R13, R9, R0 ;  /* 0x000000090d008223 */ /* 0x020fe20000000000 */
[----:B------:R-:W-:-:S04]  /*0620*/  UIADD3 UR5, UPT, UPT, -UR9, 0x8, URZ ;  /* 0x0000000809057890 */ /* 0x000fc8000fffe1ff */
[----:B------:R-:W-:Y:S01]  /*0630*/  UISETP.NE.AND UP0, UPT, UR5, URZ, UPT ;  /* 0x000000ff0500728c */ /* 0x000fe2000bf05270 */
[----:B--2---:R-:W-:-:S04]  /*0640*/  @!P2 FFMA R0, R27, R25, R0 ;  /* 0x000000191b00a223 */ /* 0x004fc80000000000 */
[----:B---3--:R-:W-:-:S04]  /*0650*/  @!P3 FFMA R0, R4, R29, R0 ;  /* 0x0000001d0400b223 */ /* 0x008fc80000000000 */
[----:B----4-:R-:W-:-:S04]  /*0660*/  @!P4 FFMA R0, R17, R6, R0 ;  /* 0x000000061100c223 */ /* 0x010fc80000000000 */
[----:B------:R-:W-:Y:S01]  /*0670*/  @!P5 FFMA R0, R15, R23, R0 ;  /* 0x000000170f00d223 */ /* 0x000fe20000000000 */
[----:B------:R-:W-:-:S03]  /*0680*/  MOV R4, UR9 ;  /* 0x0000000900047c02 */ /* 0x000fc60008000f00 */
[----:B------:R-:W-:Y:S01]  /*0690*/  @!P6 FFMA R0, R21, R18, R0 ;  /* 0x000000121500e223 */ /* 0x000fe20000000000 */
[----:B------:R-:W-:Y:S06]  /*06a0*/  BRA.U !UP0, `(.L_x_1) ;  /* 0x0000000508587547 */ /* 0x000fec000b800000 */
[----:B------:R-:W-:Y:S01]  /*06b0*/  IADD3 R8, PT, PT, R8, 0x200, RZ ;  /* 0x0000020008087810 */ /* 0x000fe20007ffe0ff */
[----:B------:R-:W0:Y:S01]  /*06c0*/  LDCU UR6, c[0x0][0x39c] ;  /* 0x00007380ff0677ac */ /* 0x000e220008000800 */
[----:B------:R-:W-:-:S07]  /*06d0*/  IADD3 R6, PT, PT, R5, 0x300, RZ ;  /* 0x0000030005067810 */ /* 0x000fce0007ffe0ff */
.L_x_2:
[----:B------:R-:W1:Y:S01]  /*06e0*/  LDC.64 R18, c[0x0][0x388] ;  /* 0x0000e200ff127b82 */ /* 0x000e620000000a00 */
[----:B------:R-:W-:-:S04]  /*06f0*/  IADD3 R7, PT, PT, R6, -0x100, RZ ;  /* 0xffffff0006077810 */ /* 0x000fc80007ffe0ff */
[----:B0-----:R-:W-:-:S03]  /*0700*/  ISETP.GE.AND P2, PT, R7, UR6, PT ;  /* 0x0000000607007c0c */ /* 0x001fc6000bf46270 */
[----:B------:R-:W0:Y:S01]  /*0710*/  LDC.64 R16, c[0x0][0x380] ;  /* 0x0000e000ff107b82 */ /* 0x000e220000000a00 */
[----:B------:R-:W-:-:S07]  /*0720*/  IADD3 R27, PT, PT, R6, -0xc0, RZ ;  /* 0xffffff40061b7810 */ /* 0x000fce0007ffe0ff */
[----:B------:R-:W2:Y:S02]  /*0730*/  LDC.64 R12, c[0x0][0x380] ;  /* 0x0000e000ff0c7b82 */ /* 0x000ea40000000a00 */
[----:B-1----:R-:W-:-:S06]  /*0740*/  @!P2 IMAD.WIDE.U32 R18, R7, 0x4, R18 ;  /* 0x000000040712a825 */ /* 0x002fcc00078e0012 */
[----:B------:R-:W1:Y:S01]  /*0750*/  LDC.64 R22, c[0x0][0x388] ;  /* 0x0000e200ff167b82 */ /* 0x000e620000000a00 */
[----:B------:R3:W4:Y:S01]  /*0760*/  @!P2 LDG.E R18, desc[UR10][R18.64] ;  /* 0x0000000a1212a981 */ /* 0x000722000c1e1900 */
[----:B0-----:R-:W-:-:S06]  /*0770*/  @!P2 IMAD.WIDE.U32 R16, R8, 0x4, R16 ;  /* 0x000000040810a825 */ /* 0x001fcc00078e0010 */
[----:B------:R-:W0:Y:S01]  /*0780*/  LDC.64 R20, c[0x0][0x388] ;  /* 0x0000e200ff147b82 */ /* 0x000e220000000a00 */
[----:B------:R5:W4:Y:S01]  /*0790*/  @!P2 LDG.E R7, desc[UR10][R16.64] ;  /* 0x0000000a1007a981 */ /* 0x000b22000c1e1900 */
[----:B------:R-:W-:-:S06]  /*07a0*/  ISETP.GE.AND P1, PT, R27, UR6, PT ;  /* 0x000000061b007c0c */ /* 0x000fcc000bf26270 */
[----:B------:R-:W4:Y:S01]  /*07b0*/  LDC.64 R14, c[0x0][0x380] ;  /* 0x0000e000ff0e7b82 */ /* 0x000f220000000a00 */
[----:B------:R-:W-:-:S04]  /*07c0*/  IADD3 R25, PT, PT, R6, -0x80, RZ ;  /* 0xffffff8006197810 */ /* 0x000fc80007ffe0ff */
[----:B------:R-:W-:-:S03]  /*07d0*/  ISETP.GE.AND P0, PT, R25, UR6, PT ;  /* 0x0000000619007c0c */ /* 0x000fc6000bf06270 */
[----:B------:R-:W4:Y:S01]  /*07e0*/  LDC.64 R10, c[0x0][0x388] ;  /* 0x0000e200ff0a7b82 */ /* 0x000f220000000a00 */
[----:B---3--:R-:W-:Y:S02]  /*07f0*/  @!P1 IADD3 R19, PT, PT, R8, 0x40, RZ ;  /* 0x0000004008139810 */ /* 0x008fe40007ffe0ff */
[----:B------:R-:W-:-:S05]  /*0800*/  IADD3 R9, PT, PT, R6, -0x40, RZ ;  /* 0xffffffc006097810 */ /* 0x000fca0007ffe0ff */
[----:B-----5:R-:W3:Y:S01]  /*0810*/  LDC.64 R16, c[0x0][0x380] ;  /* 0x0000e000ff107b82 */ /* 0x020ee20000000a00 */
[----:B--2---:R-:W-:Y:S01]  /*0820*/  @!P1 IMAD.WIDE.U32 R12, R19, 0x4, R12 ;  /* 0x00000004130c9825 */ /* 0x004fe200078e000c */
[----:B------:R-:W-:-:S03]  /*0830*/  ISETP.GE.AND P3, PT, R6, UR6, PT ;  /* 0x0000000606007c0c */ /* 0x000fc6000bf66270 */
[----:B-1----:R-:W-:-:S03]  /*0840*/  @!P1 IMAD.WIDE.U32 R22, R27, 0x4, R22 ;  /* 0x000000041b169825 */ /* 0x002fc600078e0016 */
[----:B------:R-:W1:Y:S01]  /*0850*/  LDC.64 R26, c[0x0][0x380] ;  /* 0x0000e000ff1a7b82 */ /* 0x000e620000000a00 */
[----:B0-----:R-:W-:Y:S02]  /*0860*/  @!P0 IMAD.WIDE.U32 R20, R25, 0x4, R20 ;  /* 0x0000000419148825 */ /* 0x001fe400078e0014 */
[----:B------:R0:W2:Y:S04]  /*0870*/  @!P1 LDG.E R25, desc[UR10][R12.64] ;  /* 0x0000000a0c199981 */ /* 0x0000a8000c1e1900 */
[----:B------:R5:W2:Y:S01]  /*0880*/  @!P0 LDG.E R24, desc[UR10][R20.64] ;  /* 0x0000000a14188981 */ /* 0x000aa2000c1e1900 */
[----:B------:R-:W1:Y:S08]  /*0890*/  LDC.64 R28, c[0x0][0x388] ;  /* 0x0000e200ff1c7b82 */ /* 0x000e700000000a00 */
[----:B0-----:R-:W0:Y:S01]  /*08a0*/  LDC.64 R12, c[0x0][0x388] ;  /* 0x0000e200ff0c7b82 */ /* 0x001e220000000a00 */
[----:B-----5:R-:W-:Y:S01]  /*08b0*/  @!P3 IADD3 R21, PT, PT, R8, 0x100, RZ ;  /* 0x000001000815b810 */ /* 0x020fe20007ffe0ff */
[----:B0-----:R-:W-:-:S04]  /*08c0*/  @!P3 IMAD.WIDE.U32 R12, R6, 0x4, R12 ;  /* 0x00000004060cb825 */ /* 0x001fc800078e000c */
[----:B----4-:R-:W-:Y:S01]  /*08d0*/  @!P2 FFMA R0, R7, R18, R0 ;  /* 0x000000120700a223 */ /* 0x010fe20000000000 */
[----:B------:R-:W-:Y:S01]  /*08e0*/  ISETP.GE.AND P2, PT, R9, UR6, PT ;  /* 0x0000000609007c0c */ /* 0x000fe2000bf46270 */
[----:B------:R-:W0:Y:S01]  /*08f0*/  LDC.64 R18, c[0x0][0x380] ;  /* 0x0000e000ff127b82 */ /* 0x000e220000000a00 */
[----:B------:R-:W-:-:S05]  /*0900*/  @!P0 IADD3 R7, PT, PT, R8, 0x80, RZ ;  /* 0x0000008008078810 */ /* 0x000fca0007ffe0ff */
[----:B------:R-:W-:Y:S02]  /*0910*/  @!P0 IMAD.WIDE.U32 R14, R7, 0x4, R14 ;  /* 0x00000004070e8825 */ /* 0x000fe400078e000e */
[----:B------:R-:W2:Y:S04]  /*0920*/  @!P1 LDG.E R7, desc[UR10][R22.64] ;  /* 0x0000000a16079981 */ /* 0x000ea8000c1e1900 */
[----:B------:R-:W-:Y:S01]  /*0930*/  @!P2 IMAD.WIDE.U32 R10, R9, 0x4, R10 ;  /* 0x00000004090aa825 */ /* 0x000fe200078e000a */
[----:B------:R-:W-:Y:S01]  /*0940*/  IADD3 R9, PT, PT, R6, 0x40, RZ ;  /* 0x0000004006097810 */ /* 0x000fe20007ffe0ff */
[----:B------:R4:W5:Y:S03]  /*0950*/  @!P0 LDG.E R23, desc[UR10][R14.64] ;  /* 0x0000000a0e178981 */ /* 0x000966000c1e1900 */
[----:B------:R-:W-:Y:S01]  /*0960*/  ISETP.GE.AND P4, PT, R9, UR6, PT ;  /* 0x0000000609007c0c */ /* 0x000fe2000bf86270 */
[----:B------:R-:W5:Y:S01]  /*0970*/  @!P2 LDG.E R22, desc[UR10][R10.64] ;  /* 0x0000000a0a16a981 */ /* 0x000f62000c1e1900 */
[----:B----4-:R-:W-:-:S05]  /*0980*/  @!P2 IADD3 R15, PT, PT, R8, 0xc0, RZ ;  /* 0x000000c0080fa810 */ /* 0x010fca0007ffe0ff */
[----:B---3--:R-:W-:Y:S02]  /*0990*/  @!P2 IMAD.WIDE.U32 R16, R15, 0x4, R16 ;  /* 0x000000040f10a825 */ /* 0x008fe400078e0010 */
[----:B------:R-:W3:Y:S02]  /*09a0*/  LDC.64 R14, c[0x0][0x388] ;  /* 0x0000e200ff0e7b82 */ /* 0x000ee40000000a00 */
[----:B0-----:R-:W-:Y:S02]  /*09b0*/  @!P3 IMAD.WIDE.U32 R18, R21, 0x4, R18 ;  /* 0x000000041512b825 */ /* 0x001fe400078e0012 */
[----:B------:R0:W4:Y:S01]  /*09c0*/  @!P2 LDG.E R21, desc[UR10][R16.64] ;  /* 0x0000000a1015a981 */ /* 0x000122000c1e1900 */
[----:B------:R-:W-:Y:S01]  /*09d0*/  @!P4 IADD3 R20, PT, PT, R8, 0x140, RZ ;  /* 0x000001400814c810 */ /* 0x000fe20007ffe0ff */
[----:B-1----:R-:W-:Y:S02]  /*09e0*/  @!P4 IMAD.WIDE.U32 R28, R9, 0x4, R28 ;  /* 0x00000004091cc825 */ /* 0x002fe400078e001c */
[----:B------:R1:W4:Y:S01]  /*09f0*/  @!P3 LDG.E R11, desc[UR10][R18.64] ;  /* 0x0000000a120bb981 */ /* 0x000322000c1e1900 */
[----:B0-----:R-:W-:Y:S01]  /*0a00*/  IADD3 R17, PT, PT, R6, 0x80, RZ ;  /* 0x0000008006117810 */ /* 0x001fe20007ffe0ff */
[----:B------:R-:W-:-:S02]  /*0a10*/  @!P4 IMAD.WIDE.U32 R26, R20, 0x4, R26 ;  /* 0x00000004141ac825 */ /* 0x000fc400078e001a */
[----:B------:R-:W4:Y:S01]  /*0a20*/  @!P4 LDG.E R10, desc[UR10][R28.64] ;  /* 0x0000000a1c0ac981 */ /* 0x000f22000c1e1900 */
[C---:B------:R-:W-:Y:S01]  /*0a30*/  ISETP.GE.AND P5, PT, R17.reuse, UR6, PT ;  /* 0x0000000611007c0c */ /* 0x040fe2000bfa6270 */
[----:B-1----:R-:W0:Y:S02]  /*0a40*/  LDC.64 R18, c[0x0][0x380] ;  /* 0x0000e000ff127b82 */ /* 0x002e240000000a00 */
[----:B------:R1:W4:Y:S04]  /*0a50*/  @!P3 LDG.E R20, desc[UR10][R12.64] ;  /* 0x0000000a0c14b981 */ /* 0x000328000c1e1900 */
[----:B------:R3:W4:Y:S02]  /*0a60*/  @!P4 LDG.E R9, desc[UR10][R26.64] ;  /* 0x0000000a1a09c981 */ /* 0x000724000c1e1900 */
[----:B-1----:R-:W1:Y:S04]  /*0a70*/  LDC.64 R12, c[0x0][0x380] ;  /* 0x0000e000ff0c7b82 */ /* 0x002e680000000a00 */
[----:B---3--:R-:W-:Y:S01]  /*0a80*/  @!P5 IMAD.WIDE.U32 R14, R17, 0x4, R14 ;  /* 0x00000004110ed825 */ /* 0x008fe200078e000e */
[----:B------:R-:W-:-:S02]  /*0a90*/  IADD3 R27, PT, PT, R6, 0xc0, RZ ;  /* 0x000000c0061b7810 */ /* 0x000fc40007ffe0ff */
[----:B------:R-:W-:-:S03]  /*0aa0*/  @!P5 IADD3 R29, PT, PT, R8, 0x180, RZ ;  /* 0x00000180081dd810 */ /* 0x000fc60007ffe0ff */
[----:B------:R-:W3:Y:S01]  /*0ab0*/  @!P5 LDG.E R15, desc[UR10][R14.64] ;  /* 0x0000000a0e0fd981 */ /* 0x000ee2000c1e1900 */
[----:B------:R-:W0:Y:S01]  /*0ac0*/  LDC.64 R16, c[0x0][0x388] ;  /* 0x0000e200ff107b82 */ /* 0x000e220000000a00 */
[----:B------:R-:W-:Y:S01]  /*0ad0*/  ISETP.GE.AND P6, PT, R27, UR6, PT ;  /* 0x000000061b007c0c */ /* 0x000fe2000bfc6270 */
[----:B-1----:R-:W-:-:S12]  /*0ae0*/  @!P5 IMAD.WIDE.U32 R12, R29, 0x4, R12 ;  /* 0x000000041d0cd825 */ /* 0x002fd800078e000c */
[----:B------:R-:W-:-:S05]  /*0af0*/  @!P6 IADD3 R29, PT, PT, R8, 0x1c0, RZ ;  /* 0x000001c0081de810 */ /* 0x000fca0007ffe0ff */
[----:B0-----:R-:W-:Y:S01]  /*0b00*/  @!P6 IMAD.WIDE.U32 R18, R29, 0x4, R18 ;  /* 0x000000041d12e825 */ /* 0x001fe200078e0012 */
[----:B------:R-:W3:Y:S03]  /*0b10*/  @!P5 LDG.E R13, desc[UR10][R12.64] ;  /* 0x0000000a0c0dd981 */ /* 0x000ee6000c1e1900 */
[----:B------:R-:W-:Y:S02]  /*0b20*/  @!P6 IMAD.WIDE.U32 R16, R27, 0x4, R16 ;  /* 0x000000041b10e825 */ /* 0x000fe400078e0010 */
[----:B------:R-:W3:Y:S04]  /*0b30*/  @!P6 LDG.E R19, desc[UR10][R18.64] ;  /* 0x0000000a1213e981 */ /* 0x000ee8000c1e1900 */
[----:B------:R-:W3:Y:S01]  /*0b40*/  @!P6 LDG.E R16, desc[UR10][R16.64] ;  /* 0x0000000a1010e981 */ /* 0x000ee2000c1e1900 */
[----:B------:R-:W-:-:S04]  /*0b50*/  UIADD3 UR5, UPT, UPT, UR5, 0x8, URZ ;  /* 0x0000000805057890 */ /* 0x000fc8000fffe0ff */
[----:B------:R-:W-:Y:S01]  /*0b60*/  UISETP.NE.AND UP0, UPT, UR5, URZ, UPT ;  /* 0x000000ff0500728c */ /* 0x000fe2000bf05270 */
[----:B------:R-:W-:Y:S02]  /*0b70*/  IADD3 R8, PT, PT, R8, 0x200, RZ ;  /* 0x0000020008087810 */ /* 0x000fe40007ffe0ff */
[----:B------:R-:W-:Y:S01]  /*0b80*/  IADD3 R6, PT, PT, R6, 0x200, RZ ;  /* 0x0000020006067810 */ /* 0x000fe20007ffe0ff */
[----:B--2---:R-:W-:-:S04]  /*0b90*/  @!P1 FFMA R0, R25, R7, R0 ;  /* 0x0000000719009223 */ /* 0x004fc80000000000 */
[----:B-----5:R-:W-:-:S04]  /*0ba0*/  @!P0 FFMA R0, R23, R24, R0 ;  /* 0x0000001817008223 */ /* 0x020fc80000000000 */
[----:B----4-:R-:W-:-:S04]  /*0bb0*/  @!P2 FFMA R0, R21, R22, R0 ;  /* 0x000000161500a223 */ /* 0x010fc80000000000 */
[----:B------:R-:W-:-:S04]  /*0bc0*/  @!P3 FFMA R0, R11, R20, R0 ;  /* 0x000000140b00b223 */ /* 0x000fc80000000000 */
[----:B------:R-:W-:-:S04]  /*0bd0*/  @!P4 FFMA R0, R9, R10, R0 ;  /* 0x0000000a0900c223 */ /* 0x000fc80000000000 */
[----:B---3--:R-:W-:-:S04]  /*0be0*/  @!P5 FFMA R0, R13, R15, R0 ;  /* 0x0000000f0d00d223 */ /* 0x008fc80000000000 */
[----:B------:R-:W-:Y:S01]  /*0bf0*/  @!P6 FFMA R0, R19, R16, R0 ;  /* 0x000000101300e223 */ /* 0x000fe20000000000 */
[----:B------:R-:W-:Y:S06]  /*0c00*/  BRA.U UP0, `(.L_x_2) ;  /* 0xfffffff900b47547 */ /* 0x000fec000b83ffff */
.L_x_1:
[----:B------:R-:W-:-:S09]  /*0c10*/  UISETP.NE.AND UP0, UPT, UR8, URZ, UPT ;  /* 0x000000ff0800728c */ /* 0x000fd2000bf05270 */
[----:B------:R-:W-:Y:S05]  /*0c20*/  BRA.U !UP0, `(.L_x_0) ;  /* 0x00000005084c7547 */ /* 0x000fea000b800000 */
[----:B------:R-:W-:Y:S02]  /*0c30*/  UISETP.GE.U32.AND UP0, UPT, UR8, 0x4, UPT ;  /* 0x000000040800788c */ /* 0x000fe4000bf06070 */
[----:B------:R-:W-:-:S07]  /*0c40*/  ULOP3.LUT UP1, UR4, UR4, 0x3, URZ, 0xc0, !UPT ;  /* 0x0000000304047892 */ /* 0x000fce000f82c0ff */
[----:B------:R-:W-:Y:S05]  /*0c50*/  BRA.U !UP0, `(.L_x_3) ;  /* 0x0000000108a47547 */ /* 0x000fea000b800000 */
[----:B------:R-:W0:Y:S01]  /*0c60*/  LDC.64 R22, c[0x0][0x380] ;  /* 0x0000e000ff167b82 */ /* 0x000e220000000a00 */
[----:B------:R-:W-:-:S04]  /*0c70*/  LEA R6, R4, R5, 0x6 ;  /* 0x0000000504067211 */ /* 0x000fc800078e30ff */
[C---:B------:R-:W-:Y:S02]  /*0c80*/  ISETP.GE.AND P0, PT, R6.reuse, UR6, PT ;  /* 0x0000000606007c0c */ /* 0x040fe4000bf06270 */
[C---:B------:R-:W-:Y:S01]  /*0c90*/  IADD3 R27, PT, PT, R6.reuse, 0x40, RZ ;  /* 0x00000040061b7810 */ /* 0x040fe20007ffe0ff */
[----:B------:R-:W1:Y:S01]  /*0ca0*/  LDC.64 R8, c[0x0][0x388] ;  /* 0x0000e200ff087b82 */ /* 0x000e620000000a00 */
[C---:B------:R-:W-:Y:S02]  /*0cb0*/  IADD3 R7, PT, PT, R6.reuse, 0x80, RZ ;  /* 0x0000008006077810 */ /* 0x040fe40007ffe0ff */
[----:B------:R-:W-:Y:S02]  /*0cc0*/  ISETP.GE.AND P1, PT, R27, UR6, PT ;  /* 0x000000061b007c0c */ /* 0x000fe4000bf26270 */
[----:B------:R-:W-:Y:S02]  /*0cd0*/  ISETP.GE.AND P2, PT, R7, UR6, PT ;  /* 0x0000000607007c0c */ /* 0x000fe4000bf46270 */
[----:B------:R-:W-:Y:S01]  /*0ce0*/  IADD3 R25, PT, PT, R6, 0xc0, RZ ;  /* 0x000000c006197810 */ /* 0x000fe20007ffe0ff */
[----:B------:R-:W2:Y:S02]  /*0cf0*/  LDC.64 R10, c[0x0][0x380] ;  /* 0x0000e000ff0a7b82 */ /* 0x000ea40000000a00 */
[----:B------:R-:W-:Y:S01]  /*0d00*/  @!P0 IMAD R29, R2, UR6, R6 ;  /* 0x00000006021d8c24 */ /* 0x000fe2000f8e0206 */
[----:B------:R-:W-:-:S05]  /*0d10*/  ISETP.GE.AND P3, PT, R25, UR6, PT ;  /* 0x0000000619007c0c */ /* 0x000fca000bf66270 */
[----:B------:R-:W3:Y:S01]  /*0d20*/  LDC.64 R12, c[0x0][0x388] ;  /* 0x0000e200ff0c7b82 */ /* 0x000ee20000000a00 */
[----:B0-----:R-:W-:-:S04]  /*0d30*/  @!P0 IMAD.WIDE.U32 R22, R29, 0x4, R22 ;  /* 0x000000041d168825 */ /* 0x001fc800078e0016 */
[----:B------:R-:W-:Y:S02]  /*0d40*/  @!P1 IMAD R29, R2, UR6, R27 ;  /* 0x00000006021d9c24 */ /* 0x000fe4000f8e021b */
[----:B------:R-:W4:Y:S01]  /*0d50*/  @!P0 LDG.E R23, desc[UR10][R22.64] ;  /* 0x0000000a16178981 */ /* 0x000f22000c1e1900 */
[----:B------:R-:W0:Y:S01]  /*0d60*/  LDC.64 R14, c[0x0][0x380] ;  /* 0x0000e000ff0e7b82 */ /* 0x000e220000000a00 */
[----:B-1----:R-:W-:-:S06]  /*0d70*/  @!P0 IMAD.WIDE.U32 R8, R6, 0x4, R8 ;  /* 0x0000000406088825 */ /* 0x002fcc00078e0008 */
[----:B------:R-:W4:Y:S01]  /*0d80*/  @!P0 LDG.E R8, desc[UR10][R8.64] ;  /* 0x0000000a08088981 */ /* 0x000f22000c1e1900 */
[----:B------:R-:W1:Y:S08]  /*0d90*/  LDC.64 R16, c[0x0][0x388] ;  /* 0x0000e200ff107b82 */ /* 0x000e700000000a00 */
[----:B------:R-:W5:Y:S08]  /*0da0*/  LDC.64 R18, c[0x0][0x380] ;  /* 0x0000e000ff127b82 */ /* 0x000f700000000a00 */
[----:B------:R-:W5:Y:S01]  /*0db0*/  LDC.64 R20, c[0x0][0x388] ;  /* 0x0000e200ff147b82 */ /* 0x000f620000000a00 */
[----:B--2---:R-:W-:-:S04]  /*0dc0*/  @!P1 IMAD.WIDE.U32 R10, R29, 0x4, R10 ;  /* 0x000000041d0a9825 */ /* 0x004fc800078e000a */
[C---:B------:R-:W-:Y:S02]  /*0dd0*/  @!P2 IMAD R29, R2.reuse, UR6, R7 ;  /* 0x00000006021dac24 */ /* 0x040fe4000f8e0207 */
[----:B---3--:R-:W-:Y:S01]  /*0de0*/  @!P1 IMAD.WIDE.U32 R12, R27, 0x4, R12 ;  /* 0x000000041b0c9825 */ /* 0x008fe200078e000c */
[----:B------:R-:W2:Y:S03]  /*0df0*/  @!P1 LDG.E R11, desc[UR10][R10.64] ;  /* 0x0000000a0a0b9981 */ /* 0x000ea6000c1e1900 */
[----:B0-----:R-:W-:Y:S02]  /*0e00*/  @!P2 IMAD.WIDE.U32 R14, R29, 0x4, R14 ;  /* 0x000000041d0ea825 */ /* 0x001fe400078e000e */
[----:B------:R-:W2:Y:S02]  /*0e10*/  @!P1 LDG.E R12, desc[UR10][R12.64] ;  /* 0x0000000a0c0c9981 */ /* 0x000ea4000c1e1900 */
[----:B------:R-:W-:-:S02]  /*0e20*/  @!P3 IMAD R27, R2, UR6, R25 ;  /* 0x00000006021bbc24 */ /* 0x000fc4000f8e0219 */
[----:B-1----:R-:W-:Y:S01]  /*0e30*/  @!P2 IMAD.WIDE.U32 R16, R7, 0x4, R16 ;  /* 0x000000040710a825 */ /* 0x002fe200078e0010 */
[----:B------:R-:W3:Y:S03]  /*0e40*/  @!P2 LDG.E R15, desc[UR10][R14.64] ;  /* 0x0000000a0e0fa981 */ /* 0x000ee6000c1e1900 */
[----:B-----5:R-:W-:Y:S02]  /*0e50*/  @!P3 IMAD.WIDE.U32 R18, R27, 0x4, R18 ;  /* 0x000000041b12b825 */ /* 0x020fe400078e0012 */
[----:B------:R-:W3:Y:S02]  /*0e60*/  @!P2 LDG.E R16, desc[UR10][R16.64] ;  /* 0x0000000a1010a981 */ /* 0x000ee4000c1e1900 */
[----:B------:R-:W-:Y:S02]  /*0e70*/  @!P3 IMAD.WIDE.U32 R20, R25, 0x4, R20 ;  /* 0x000000041914b825 */ /* 0x000fe400078e0014 */
[----:B------:R-:W5:Y:S04]  /*0e80*/  @!P3 LDG.E R19, desc[UR10][R18.64] ;  /* 0x0000000a1213b981 */ /* 0x000f68000c1e1900 */
[----:B------:R-:W5:Y:S01]  /*0e90*/  @!P3 LDG.E R20, desc[UR10][R20.64] ;  /* 0x0000000a1414b981 */ /* 0x000f62000c1e1900 */
[----:B------:R-:W-:Y:S01]  /*0ea0*/  IADD3 R4, PT, PT, R4, 0x4, RZ ;  /* 0x0000000404047810 */ /* 0x000fe20007ffe0ff */
[----:B----4-:R-:W-:-:S04]  /*0eb0*/  @!P0 FFMA R0, R23, R8, R0 ;  /* 0x0000000817008223 */ /* 0x010fc80000000000 */
[----:B--2---:R-:W-:-:S04]  /*0ec0*/  @!P1 FFMA R0, R11, R12, R0 ;  /* 0x0000000c0b009223 */ /* 0x004fc80000000000 */
[----:B---3--:R-:W-:-:S04]  /*0ed0*/  @!P2 FFMA R0, R15, R16, R0 ;  /* 0x000000100f00a223 */ /* 0x008fc80000000000 */
[----:B-----5:R-:W-:-:S07]  /*0ee0*/  @!P3 FFMA R0, R19, R20, R0 ;  /* 0x000000141300b223 */ /* 0x020fce0000000000 */
.L_x_3:
[----:B------:R-:W-:Y:S05]  /*0ef0*/  BRA.U !UP1, `(.L_x_0) ;  /* 0x0000000109987547 */ /* 0x000fea000b800000 */
[----:B------:R-:W-:Y:S02]  /*0f00*/  UISETP.NE.AND UP0, UPT, UR4, 0x1, UPT ;  /* 0x000000010400788c */ /* 0x000fe4000bf05270 */
[----:B------:R-:W-:-:S07]  /*0f10*/  ULOP3.LUT UP1, URZ, UR7, 0x40, URZ, 0xc0, !UPT ;  /* 0x0000004007ff7892 */ /* 0x000fce000f82c0ff */
[----:B------:R-:W-:Y:S05]  /*0f20*/  BRA.U !UP0, `(.L_x_4) ;  /* 0x0000000108547547 */ /* 0x000fea000b800000 */
[----:B------:R-:W0:Y:S01]  /*0f30*/  LDC.64 R10, c[0x0][0x380] ;  /* 0x0000e000ff0a7b82 */ /* 0x000e220000000a00 */
[----:B------:R-:W-:-:S04]  /*0f40*/  LEA R19, R4, R5, 0x6 ;  /* 0x0000000504137211 */ /* 0x000fc800078e30ff */
[C---:B------:R-:W-:Y:S02]  /*0f50*/  ISETP.GE.AND P0, PT, R19.reuse, UR6, PT ;  /* 0x0000000613007c0c */ /* 0x040fe4000bf06270 */
[----:B------:R-:W-:Y:S01]  /*0f60*/  IADD3 R17, PT, PT, R19, 0x40, RZ ;  /* 0x0000004013117810 */ /* 0x000fe20007ffe0ff */
[----:B------:R-:W1:Y:S03]  /*0f70*/  LDC.64 R12, c[0x0][0x388] ;  /* 0x0000e200ff0c7b82 */ /* 0x000e660000000a00 */
[----:B------:R-:W-:-:S05]  /*0f80*/  ISETP.GE.AND P1, PT, R17, UR6, PT ;  /* 0x0000000611007c0c */ /* 0x000fca000bf26270 */
[----:B------:R-:W2:Y:S02]  /*0f90*/  LDC.64 R8, c[0x0][0x380] ;  /* 0x0000e000ff087b82 */ /* 0x000ea40000000a00 */
[----:B------:R-:W-:-:S06]  /*0fa0*/  @!P0 IMAD R15, R2, UR6, R19 ;  /* 0x00000006020f8c24 */ /* 0x000fcc000f8e0213 */
[----:B------:R-:W3:Y:S01]  /*0fb0*/  LDC.64 R6, c[0x0][0x388] ;  /* 0x0000e200ff067b82 */ /* 0x000ee20000000a00 */
[----:B0-----:R-:W-:-:S04]  /*0fc0*/  @!P0 IMAD.WIDE.U32 R10, R15, 0x4, R10 ;  /* 0x000000040f0a8825 */ /* 0x001fc800078e000a */
[----:B------:R-:W-:Y:S02]  /*0fd0*/  @!P1 IMAD R15, R2, UR6, R17 ;  /* 0x00000006020f9c24 */ /* 0x000fe4000f8e0211 */
[----:B------:R-:W4:Y:S01]  /*0fe0*/  @!P0 LDG.E R11, desc[UR10][R10.64] ;  /* 0x0000000a0a0b8981 */ /* 0x000f22000c1e1900 */
[----:B-1----:R-:W-:-:S06]  /*0ff0*/  @!P0 IMAD.WIDE.U32 R12, R19, 0x4, R12 ;  /* 0x00000004130c8825 */ /* 0x002fcc00078e000c */
[----:B------:R-:W4:Y:S01]  /*1000*/  @!P0 LDG.E R12, desc[UR10][R12.64] ;  /* 0x0000000a0c0c8981 */ /* 0x000f22000c1e1900 */
[----:B--2---:R-:W-:-:S06]  /*1010*/  @!P1 IMAD.WIDE.U32 R8, R15, 0x4, R8 ;  /* 0x000000040f089825 */ /* 0x004fcc00078e0008 */
[----:B------:R-:W2:Y:S01]  /*1020*/  @!P1 LDG.E R9, desc[UR10][R8.64] ;  /* 0x0000000a08099981 */ /* 0x000ea2000c1e1900 */
[----:B---3--:R-:W-:-:S06]  /*1030*/  @!P1 IMAD.WIDE.U32 R6, R17, 0x4, R6 ;  /* 0x0000000411069825 */ /* 0x008fcc00078e0006 */
[----:B------:R-:W2:Y:S01]  /*1040*/  @!P1 LDG.E R6, desc[UR10][R6.64] ;  /* 0x0000000a06069981 */ /* 0x000ea2000c1e1900 */
[----:B------:R-:W-:Y:S01]  /*1050*/  IADD3 R4, PT, PT, R4, 0x2, RZ ;  /* 0x0000000204047810 */ /* 0x000fe20007ffe0ff */
[----:B----4-:R-:W-:-:S04]  /*1060*/  @!P0 FFMA R0, R11, R12, R0 ;  /* 0x0000000c0b008223 */ /* 0x010fc80000000000 */
[----:B--2---:R-:W-:-:S07]  /*1070*/  @!P1 FFMA R0, R9, R6, R0 ;  /* 0x0000000609009223 */ /* 0x004fce0000000000 */
.L_x_4:
[----:B------:R-:W-:Y:S05]  /*1080*/  BRA.U !UP1, `(.L_x_0) ;  /* 0x0000000109347547 */ /* 0x000fea000b800000 */
[----:B------:R-:W-:Y:S01]  /*1090*/  LEA R11, R4, R5, 0x6 ;  /* 0x00000005040b7211 */ /* 0x000fe200078e30ff */
[----:B------:R-:W-:Y:S03]  /*10a0*/  BSSY.RECONVERGENT B0, `(.L_x_0) ;  /* 0x000000b000007945 */ /* 0x000fe60003800200 */
[----:B------:R-:W-:-:S13]  /*10b0*/  ISETP.GE.AND P0, PT, R11, UR6, PT ;  /* 0x000000060b007c0c */ /* 0x000fda000bf06270 */
[----:B------:R-:W-:Y:S05]  /*10c0*/  @P0 BRA `(.L_x_5) ;  /* 0x0000000000200947 */ /* 0x000fea0003800000 */
[----:B------:R-:W0:Y:S01]  /*10d0*/  LDC.64 R4, c[0x0][0x380] ;  /* 0x0000e000ff047b82 */ /* 0x000e220000000a00 */
[----:B------:R-:W-:-:S07]  /*10e0*/  IMAD R9, R2, UR6, R11 ;  /* 0x0000000602097c24 */ /* 0x000fce000f8e020b */
[----:B------:R-:W1:Y:S01]  /*10f0*/  LDC.64 R6, c[0x0][0x388] ;  /* 0x0000e200ff067b82 */ /* 0x000e620000000a00 */
[----:B0-----:R-:W-:-:S06]  /*1100*/  IMAD.WIDE.U32 R4, R9, 0x4, R4 ;  /* 0x0000000409047825 */ /* 0x001fcc00078e0004 */
[----:B------:R-:W2:Y:S01]  /*1110*/  LDG.E R5, desc[UR10][R4.64] ;  /* 0x0000000a04057981 */ /* 0x000ea2000c1e1900 */
[----:B-1----:R-:W-:-:S06]  /*1120*/  IMAD.WIDE.U32 R6, R11, 0x4, R6 ;  /* 0x000000040b067825 */ /* 0x002fcc00078e0006 */
[----:B------:R-:W2:Y:S02]  /*1130*/  LDG.E R6, desc[UR10][R6.64] ;  /* 0x0000000a06067981 */ /* 0x000ea4000c1e1900 */
[----:B--2---:R-:W-:-:S07]  /*1140*/  FFMA R0, R5, R6, R0 ;  /* 0x0000000605007223 */ /* 0x004fce0000000000 */
.L_x_5:
[----:B------:R-:W-:Y:S05]  /*1150*/  BSYNC.RECONVERGENT B0 ;  /* 0x0000000000007941 */ /* 0x000fea0003800200 */
.L_x_0:
[----:B------:R-:W0:Y:S01]  /*1160*/  SHFL.DOWN PT, R5, R0, 0x10, 0x1f ;  /* 0x0a001f0000057f89 */ /* 0x000e2200000e0000 */
[----:B------:R-:W-:Y:S01]  /*1170*/  ISETP.NE.AND P0, PT, R3, RZ, PT ;  /* 0x000000ff0300720c */ /* 0x000fe20003f05270 */
[----:B0-----:R-:W-:-:S05]  /*1180*/  FADD R5, R5, R0 ;  /* 0x0000000005057221 */ /* 0x001fca0000000000 */
[----:B------:R-:W0:Y:S02]  /*1190*/  SHFL.DOWN PT, R4, R5, 0x8, 0x1f ;  /* 0x09001f0005047f89 */ /* 0x000e2400000e0000 */
[----:B0-----:R-:W-:-:S05]  /*11a0*/  FADD R4, R5, R4 ;  /* 0x0000000405047221 */ /* 0x001fca0000000000 */
[----:B------:R-:W0:Y:S02]  /*11b0*/  SHFL.DOWN PT, R7, R4, 0x4, 0x1f ;  /* 0x08801f0004077f89 */ /* 0x000e2400000e0000 */
[----:B0-----:R-:W-:-:S05]  /*11c0*/  FADD R7, R4, R7 ;  /* 0x0000000704077221 */ /* 0x001fca0000000000 */
[----:B------:R-:W0:Y:S02]  /*11d0*/  SHFL.DOWN PT, R6, R7, 0x2, 0x1f ;  /* 0x08401f0007067f89 */ /* 0x000e2400000e0000 */
[----:B0-----:R-:W-:-:S05]  /*11e0*/  FADD R6, R7, R6 ;  /* 0x0000000607067221 */ /* 0x001fca0000000000 */
[----:B------:R0:W1:Y:S01]  /*11f0*/  SHFL.DOWN PT, R3, R6, 0x1, 0x1f ;  /* 0x08201f0006037f89 */ /* 0x00006200000e0000 */
[----:B------:R-:W-:Y:S05]  /*1200*/  @P0 EXIT ;  /* 0x000000000000094d */ /* 0x000fea0003800000 */
[----:B------:R-:W2:Y:S01]  /*1210*/  LDC.64 R4, c[0x0][0x390] ;  /* 0x0000e400ff047b82 */ /* 0x000ea20000000a00 */
[----:B-1----:R-:W-:Y:S01]  /*1220*/  FADD R7, R6, R3 ;  /* 0x0000000306077221 */ /* 0x002fe20000000000 */
[----:B--2---:R-:W-:-:S05]  /*1230*/  IMAD.WIDE.U32 R2, R2, 0x4, R4 ;  /* 0x0000000402027825 */ /* 0x004fca00078e0004 */
[----:B------:R-:W-:Y:S01]  /*1240*/  REDG.E.ADD.F32.FTZ.RN.STRONG.GPU desc[UR10][R2.64], R7 ;  /* 0x00000007020079a6 */ /* 0x000fe2000c12f30a */
[----:B------:R-:W-:Y:S05]  /*1250*/  EXIT ;  /* 0x000000000000794d */ /* 0x000fea0003800000 */
.L_x_6:
[----:B------:R-:W-:-:S00]  /*1260*/  BRA `(.L_x_6) ;  /* 0xfffffffc00fc7947 */ /* 0x000fc0000383ffff */
[----:B------:R-:W-:-:S00]  /*1270*/  NOP ;  /* 0x0000000000007918 */ /* 0x000fc00000000000 */
        /* <DEDUP_REMOVED lines=8> */
.L_x_7:


//--------------------- .nv.shared.reserved.0     --------------------------
	.section	.nv.shared.reserved.0,"aw",@nobits
	.weak		__nv_reservedSMEM_offset_0_alias
	.size		__nv_reservedSMEM_offset_0_alias, 0, 64
	.other		__nv_reservedSMEM_offset_0_alias,@"STO_CUDA_RESERVED_SHARED STV_DEFAULT"
__nv_reservedSMEM_offset_0_alias:
	.zero		0
	.zero		64


//--------------------- .nv.constant0._Z9sgemv_k64PfS_S_ii --------------------------
	.section	.nv.constant0._Z9sgemv_k64PfS_S_ii,"a",@progbits
	.sectionflags	@""
	.align	4
.nv.constant0._Z9sgemv_k64PfS_S_ii:
	.zero		928


//--------------------- SYMBOLS --------------------------

	.type		.nv.reservedSmem.offset0,@object
	.size		.nv.reservedSmem.offset0,0x4
